	.headerflags	@"EF_CUDA_TEXMODE_UNIFIED EF_CUDA_64BIT_ADDRESS EF_CUDA_ACCELERATORS EF_CUDA_SM90 EF_CUDA_VIRTUAL_SM(EF_CUDA_SM90)"
	.elftype	@"ET_EXEC"


//--------------------- .nv.info                  --------------------------
	.section	.nv.info,"",@"SHT_CUDA_INFO"
	.align	4


	//----- nvinfo : EIATTR_REGCOUNT
	.align		4
        /*0000*/ 	.byte	0x04, 0x2f
        /*0002*/ 	.short	(.L_3 - .L_2)
	.align		4
.L_2:
        /*0004*/ 	.word	index@(triton_poi_fused__native_batch_norm_legit_no_training_add_relu_threshold_backward_20)
        /*0008*/ 	.word	0x00000028


	//----- nvinfo : EIATTR_MIN_STACK_SIZE
	.align		4
.L_3:
        /*000c*/ 	.byte	0x04, 0x12
        /*000e*/ 	.short	(.L_5 - .L_4)
	.align		4
.L_4:
        /*0010*/ 	.word	index@(triton_poi_fused__native_batch_norm_legit_no_training_add_relu_threshold_backward_20)
        /*0014*/ 	.word	0x00000000


	//----- nvinfo : EIATTR_FRAME_SIZE
	.align		4
.L_5:
        /*0018*/ 	.byte	0x04, 0x11
        /*001a*/ 	.short	(.L_7 - .L_6)
	.align		4
.L_6:
        /*001c*/ 	.word	index@(triton_poi_fused__native_batch_norm_legit_no_training_add_relu_threshold_backward_20)
        /*0020*/ 	.word	0x00000000


	//----- nvinfo : EIATTR_MIN_STACK_SIZE
	.align		4
.L_7:
        /*0024*/ 	.byte	0x04, 0x12
        /*0026*/ 	.short	(.L_9 - .L_8)
	.align		4
.L_8:
        /*0028*/ 	.word	index@(triton_poi_fused__native_batch_norm_legit_no_training_add_relu_threshold_backward_20)
        /*002c*/ 	.word	0x00000000
.L_9:


//--------------------- .nv.info.triton_poi_fused__native_batch_norm_legit_no_training_add_relu_threshold_backward_20 --------------------------
	.section	.nv.info.triton_poi_fused__native_batch_norm_legit_no_training_add_relu_threshold_backward_20,"",@"SHT_CUDA_INFO"
	.sectionflags	@""
	.align	4


	//----- nvinfo : EIATTR_CUDA_API_VERSION
	.align		4
        /*0000*/ 	.byte	0x04, 0x37
        /*0002*/ 	.short	(.L_11 - .L_10)
.L_10:
        /*0004*/ 	.word	0x0000007c


	//----- nvinfo : EIATTR_KPARAM_INFO
	.align		4
.L_11:
        /*0008*/ 	.byte	0x04, 0x17
        /*000a*/ 	.short	(.L_13 - .L_12)
.L_12:
        /*000c*/ 	.word	0x00000000
        /*0010*/ 	.short	0x0008
        /*0012*/ 	.short	0x0040
        /*0014*/ 	.byte	0x00, 0xf0, 0x11, 0x00


	//----- nvinfo : EIATTR_KPARAM_INFO
	.align		4
.L_13:
        /*0018*/ 	.byte	0x04, 0x17
        /*001a*/ 	.short	(.L_15 - .L_14)
.L_14:
        /*001c*/ 	.word	0x00000000
        /*0020*/ 	.short	0x0007
        /*0022*/ 	.short	0x0038
        /*0024*/ 	.byte	0x00, 0xf4, 0x21, 0x00


	//----- nvinfo : EIATTR_KPARAM_INFO
	.align		4
.L_15:
        /*0028*/ 	.byte	0x04, 0x17
        /*002a*/ 	.short	(.L_17 - .L_16)
.L_16:
        /*002c*/ 	.word	0x00000000
        /*0030*/ 	.short	0x0006
        /*0032*/ 	.short	0x0030
        /*0034*/ 	.byte	0x00, 0xf4, 0x21, 0x00


	//----- nvinfo : EIATTR_KPARAM_INFO
	.align		4
.L_17:
        /*0038*/ 	.byte	0x04, 0x17
        /*003a*/ 	.short	(.L_19 - .L_18)
.L_18:
        /*003c*/ 	.word	0x00000000
        /*0040*/ 	.short	0x0005
        /*0042*/ 	.short	0x0028
        /*0044*/ 	.byte	0x00, 0xf4, 0x21, 0x00


	//----- nvinfo : EIATTR_KPARAM_INFO
	.align		4
.L_19:
        /*0048*/ 	.byte	0x04, 0x17
        /*004a*/ 	.short	(.L_21 - .L_20)
.L_20:
        /*004c*/ 	.word	0x00000000
        /*0050*/ 	.short	0x0004
        /*0052*/ 	.short	0x0020
        /*0054*/ 	.byte	0x00, 0xf4, 0x21, 0x00


	//----- nvinfo : EIATTR_KPARAM_INFO
	.align		4
.L_21:
        /*0058*/ 	.byte	0x04, 0x17
        /*005a*/ 	.short	(.L_23 - .L_22)
.L_22:
        /*005c*/ 	.word	0x00000000
        /*0060*/ 	.short	0x0003
        /*0062*/ 	.short	0x0018
        /*0064*/ 	.byte	0x00, 0xf4, 0x21, 0x00


	//----- nvinfo : EIATTR_KPARAM_INFO
	.align		4
.L_23:
        /*0068*/ 	.byte	0x04, 0x17
        /*006a*/ 	.short	(.L_25 - .L_24)
.L_24:
        /*006c*/ 	.word	0x00000000
        /*0070*/ 	.short	0x0002
        /*0072*/ 	.short	0x0010
        /*0074*/ 	.byte	0x00, 0xf4, 0x21, 0x00


	//----- nvinfo : EIATTR_KPARAM_INFO
	.align		4
.L_25:
        /*0078*/ 	.byte	0x04, 0x17
        /*007a*/ 	.short	(.L_27 - .L_26)
.L_26:
        /*007c*/ 	.word	0x00000000
        /*0080*/ 	.short	0x0001
        /*0082*/ 	.short	0x0008
        /*0084*/ 	.byte	0x00, 0xf4, 0x21, 0x00


	//----- nvinfo : EIATTR_KPARAM_INFO
	.align		4
.L_27:
        /*0088*/ 	.byte	0x04, 0x17
        /*008a*/ 	.short	(.L_29 - .L_28)
.L_28:
        /*008c*/ 	.word	0x00000000
        /*0090*/ 	.short	0x0000
        /*0092*/ 	.short	0x0000
        /*0094*/ 	.byte	0x00, 0xf4, 0x21, 0x00


	//----- nvinfo : EIATTR_SPARSE_MMA_MASK
	.align		4
.L_29:
        /*0098*/ 	.byte	0x03, 0x50
        /*009a*/ 	.short	0x0000


	//----- nvinfo : EIATTR_MAXREG_COUNT
	.align		4
        /*009c*/ 	.byte	0x03, 0x1b
        /*009e*/ 	.short	0x00ff


	//----- nvinfo : EIATTR_EXIT_INSTR_OFFSETS
	.align		4
        /*00a0*/ 	.byte	0x04, 0x1c
        /*00a2*/ 	.short	(.L_31 - .L_30)


	//   ....[0]....
.L_30:
        /*00a4*/ 	.word	0x00000dd0


	//----- nvinfo : EIATTR_REQNTID
	.align		4
.L_31:
        /*00a8*/ 	.byte	0x04, 0x10
        /*00aa*/ 	.short	(.L_33 - .L_32)
.L_32:
        /*00ac*/ 	.word	0x00000080
        /*00b0*/ 	.word	0x00000001
        /*00b4*/ 	.word	0x00000001


	//----- nvinfo : EIATTR_CBANK_PARAM_SIZE
	.align		4
.L_33:
        /*00b8*/ 	.byte	0x03, 0x19
        /*00ba*/ 	.short	0x0044


	//----- nvinfo : EIATTR_PARAM_CBANK
	.align		4
        /*00bc*/ 	.byte	0x04, 0x0a
        /*00be*/ 	.short	(.L_35 - .L_34)
	.align		4
.L_34:
        /*00c0*/ 	.word	index@(.nv.constant0.triton_poi_fused__native_batch_norm_legit_no_training_add_relu_threshold_backward_20)
        /*00c4*/ 	.short	0x0210
        /*00c6*/ 	.short	0x0044


	//----- nvinfo : EIATTR_SW_WAR
	.align		4
.L_35:
        /*00c8*/ 	.byte	0x04, 0x36
        /*00ca*/ 	.short	(.L_37 - .L_36)
.L_36:
        /*00cc*/ 	.word	0x00000008
.L_37:


//--------------------- .nv.callgraph             --------------------------
	.section	.nv.callgraph,"",@"SHT_CUDA_CALLGRAPH"
	.align	4
	.sectionentsize	8
	.align		4
        /*0000*/ 	.word	0x00000000
	.align		4
        /*0004*/ 	.word	0xffffffff
	.align		4
        /*0008*/ 	.word	0x00000000
	.align		4
        /*000c*/ 	.word	0xfffffffe
	.align		4
        /*0010*/ 	.word	0x00000000
	.align		4
        /*0014*/ 	.word	0xfffffffd
	.align		4
        /*0018*/ 	.word	0x00000000
	.align		4
        /*001c*/ 	.word	0xfffffffc


//--------------------- .nv.constant4             --------------------------
	.section	.nv.constant4,"a",@progbits
	.align	8
	.align		8
.nv.constant4:
        /*0000*/ 	.dword	_$_str
	.align		8
        /*0008*/ 	.dword	_$_str_$_2


//--------------------- .text.triton_poi_fused__native_batch_norm_legit_no_training_add_relu_threshold_backward_20 --------------------------
	.section	.text.triton_poi_fused__native_batch_norm_legit_no_training_add_relu_threshold_backward_20,"ax",@progbits
	.sectionflags	@"SHF_BARRIERS=1"
	.align	128
        .global         triton_poi_fused__native_batch_norm_legit_no_training_add_relu_threshold_backward_20
        .type           triton_poi_fused__native_batch_norm_legit_no_training_add_relu_threshold_backward_20,@function
        .size           triton_poi_fused__native_batch_norm_legit_no_training_add_relu_threshold_backward_20,(.L_x_1 - triton_poi_fused__native_batch_norm_legit_no_training_add_relu_threshold_backward_20)
        .other          triton_poi_fused__native_batch_norm_legit_no_training_add_relu_threshold_backward_20,@"STO_CUDA_ENTRY STV_DEFAULT"
triton_poi_fused__native_batch_norm_legit_no_training_add_relu_threshold_backward_20:
.text.triton_poi_fused__native_batch_norm_legit_no_training_add_relu_threshold_backward_20:
[----:B------:R-:W-:Y:S01]  /*0000*/  LDC R1, c[0x0][0x28] ;  /* 0x00000a00ff017b82 */ /* 0x000fe20000000800 */
[----:B------:R-:W1:Y:S07]  /*0010*/  S2R R0, SR_TID.X ;  /* 0x0000000000007919 */ /* 0x000e6e0000002100 */
[----:B------:R-:W2:Y:S01]  /*0020*/  LDC.64 R36, c[0x0][0x220] ;  /* 0x00008800ff247b82 */ /* 0x000ea20000000a00 */
[----:B------:R-:W-:Y:S01]  /*0030*/  ULDC.64 UR6, c[0x0][0x208] ;  /* 0x0000820000067ab9 */ /* 0x000fe20000000a00 */
[----:B------:R-:W3:Y:S06]  /*0040*/  S2R R2, SR_CTAID.X ;  /* 0x0000000000027919 */ /* 0x000eec0000002500 */
[----:B------:R-:W4:Y:S08]  /*0050*/  LDC.64 R20, c[0x0][0x218] ;  /* 0x00008600ff147b82 */ /* 0x000f300000000a00 */
[----:B------:R-:W5:Y:S01]  /*0060*/  LDC.64 R16, c[0x0][0x210] ;  /* 0x00008400ff107b82 */ /* 0x000f620000000a00 */
[----:B------:R-:W-:-:S07]  /*0070*/  HFMA2.MMA R28, -RZ, RZ, 1.625, 0 ;  /* 0x3e800000ff1c7435 */ /* 0x000fce00000001ff */
[----:B------:R-:W2:Y:S01]  /*0080*/  S2UR UR5, SR_CgaCtaId ;  /* 0x00000000000579c3 */ /* 0x000ea20000008800 */
[----:B------:R-:W-:Y:S01]  /*0090*/  UMOV UR4, 0x400 ;  /* 0x0000040000047882 */ /* 0x000fe20000000000 */
[----:B------:R-:W-:Y:S01]  /*00a0*/  ULDC.64 UR8, c[0x0][0x248] ;  /* 0x0000920000087ab9 */ /* 0x000fe20000000a00 */
[----:B-1----:R-:W-:Y:S02]  /*00b0*/  SHF.L.U32 R3, R0, 0x3, RZ ;  /* 0x0000000300037819 */ /* 0x002fe400000006ff */
[----:B---3--:R-:W-:Y:S02]  /*00c0*/  SHF.L.U32 R24, R2, 0xa, RZ ;  /* 0x0000000a02187819 */ /* 0x008fe400000006ff */
[----:B------:R-:W-:Y:S02]  /*00d0*/  SHF.R.S32.HI R19, RZ, 0x15, R2 ;  /* 0x00000015ff137819 */ /* 0x000fe40000011402 */
[----:B------:R-:W-:Y:S02]  /*00e0*/  LOP3.LUT R3, R3, 0x3f8, RZ, 0xc0, !PT ;  /* 0x000003f803037812 */ /* 0x000fe400078ec0ff */
[----:B------:R-:W-:-:S02]  /*00f0*/  SGXT R19, R19, 0x1 ;  /* 0x000000011313781a */ /* 0x000fc40000000200 */
[----:B------:R-:W-:-:S04]  /*0100*/  LOP3.LUT R2, R24, R3, RZ, 0xfc, !PT ;  /* 0x0000000318027212 */ /* 0x000fc800078efcff */
[----:B------:R-:W-:Y:S01]  /*0110*/  LEA.HI R4, R19, R2, RZ, 0x9 ;  /* 0x0000000213047211 */ /* 0x000fe200078f48ff */
[----:B-----5:R-:W-:-:S03]  /*0120*/  IMAD.WIDE R16, R2, 0x4, R16 ;  /* 0x0000000402107825 */ /* 0x020fc600078e0210 */
[----:B------:R-:W-:-:S04]  /*0130*/  LOP3.LUT R5, R4, 0xfffffe00, RZ, 0xc0, !PT ;  /* 0xfffffe0004057812 */ /* 0x000fc800078ec0ff */
[----:B------:R-:W-:Y:S02]  /*0140*/  IADD3 R32, R2, -R5, RZ ;  /* 0x8000000502207210 */ /* 0x000fe40007ffe0ff */
[----:B------:R-:W3:Y:S03]  /*0150*/  LDG.E.128 R4, desc[UR6][R16.64] ;  /* 0x0000000610047981 */ /* 0x000ee6000c1e1d00 */
[----:B--2---:R-:W-:-:S04]  /*0160*/  IMAD.WIDE R12, R32, 0x4, R36 ;  /* 0x00000004200c7825 */ /* 0x004fc800078e0224 */
[----:B----4-:R-:W-:Y:S02]  /*0170*/  IMAD.WIDE R8, R32, 0x4, R20 ;  /* 0x0000000420087825 */ /* 0x010fe400078e0214 */
[----:B------:R-:W2:Y:S04]  /*0180*/  LDG.E.EL.128 R12, desc[UR6][R12.64] ;  /* 0x000000060c0c7981 */ /* 0x000ea8000c2e1d00 */
[----:B------:R-:W3:Y:S01]  /*0190*/  LDG.E.EL.128 R8, desc[UR6][R8.64] ;  /* 0x0000000608087981 */ /* 0x000ee2000c2e1d00 */
[----:B------:R-:W-:-:S04]  /*01a0*/  LOP3.LUT R18, R24, 0x4, R3, 0xfe, !PT ;  /* 0x0000000418127812 */ /* 0x000fc800078efe03 */
[----:B------:R-:W-:-:S04]  /*01b0*/  LEA.HI R19, R19, R18, RZ, 0x9 ;  /* 0x0000001213137211 */ /* 0x000fc800078f48ff */
[----:B------:R-:W-:-:S04]  /*01c0*/  LOP3.LUT R19, R19, 0xfffffe00, RZ, 0xc0, !PT ;  /* 0xfffffe0013137812 */ /* 0x000fc800078ec0ff */
[----:B------:R-:W-:Y:S02]  /*01d0*/  IADD3 R25, R18, -R19, RZ ;  /* 0x8000001312197210 */ /* 0x000fe40007ffe0ff */
[----:B------:R-:W4:Y:S03]  /*01e0*/  LDG.E.128 R16, desc[UR6][R16.64+0x10] ;  /* 0x0000100610107981 */ /* 0x000f26000c1e1d00 */
[----:B------:R-:W-:-:S06]  /*01f0*/  IMAD.WIDE R20, R25, 0x4, R20 ;  /* 0x0000000419147825 */ /* 0x000fcc00078e0214 */
[----:B------:R-:W4:Y:S01]  /*0200*/  LDG.E.EL.128 R20, desc[UR6][R20.64] ;  /* 0x0000000614147981 */ /* 0x000f22000c2e1d00 */
[----:B--2---:R-:W-:Y:S01]  /*0210*/  FADD R13, R13, 9.9999997473787516356e-06 ;  /* 0x3727c5ac0d0d7421 */ /* 0x004fe20000000000 */
[----:B------:R-:W-:-:S03]  /*0220*/  FADD R29, R12, 9.9999997473787516356e-06 ;  /* 0x3727c5ac0c1d7421 */ /* 0x000fc60000000000 */
[----:B------:R-:W1:Y:S01]  /*0230*/  MUFU.SQRT R12, R13 ;  /* 0x0000000d000c7308 */ /* 0x000e620000002000 */
[----:B------:R-:W-:Y:S01]  /*0240*/  FADD R14, R14, 9.9999997473787516356e-06 ;  /* 0x3727c5ac0e0e7421 */ /* 0x000fe20000000000 */
[----:B---3--:R-:W-:-:S06]  /*0250*/  FADD R4, R4, -R8 ;  /* 0x8000000804047221 */ /* 0x008fcc0000000000 */
[----:B------:R-:W2:Y:S01]  /*0260*/  MUFU.SQRT R8, R14 ;  /* 0x0000000e00087308 */ /* 0x000ea20000002000 */
[----:B------:R-:W-:-:S07]  /*0270*/  FADD R15, R15, 9.9999997473787516356e-06 ;  /* 0x3727c5ac0f0f7421 */ /* 0x000fce0000000000 */
[----:B------:R-:W3:Y:S01]  /*0280*/  MUFU.SQRT R29, R29 ;  /* 0x0000001d001d7308 */ /* 0x000ee20000002000 */
[C---:B-1----:R-:W-:Y:S01]  /*0290*/  FSETP.GT.AND P5, PT, R12.reuse, 8.50705917302346158658e+37, PT ;  /* 0x7e8000000c00780b */ /* 0x042fe20003fa4000 */
[----:B------:R-:W-:Y:S01]  /*02a0*/  FADD R5, R5, -R9 ;  /* 0x8000000905057221 */ /* 0x000fe20000000000 */
[----:B------:R-:W-:-:S05]  /*02b0*/  FSETP.GEU.AND P3, PT, R12, 1.175494350822287508e-38, PT ;  /* 0x008000000c00780b */ /* 0x000fca0003f6e000 */
[----:B------:R-:W1:Y:S01]  /*02c0*/  MUFU.SQRT R9, R15 ;  /* 0x0000000f00097308 */ /* 0x000e620000002000 */
[C---:B--2---:R-:W-:Y:S02]  /*02d0*/  FSETP.GT.AND P2, PT, R8.reuse, 8.50705917302346158658e+37, PT ;  /* 0x7e8000000800780b */ /* 0x044fe40003f44000 */
[----:B------:R-:W-:Y:S02]  /*02e0*/  FSETP.GEU.AND P1, PT, R8, 1.175494350822287508e-38, PT ;  /* 0x008000000800780b */ /* 0x000fe40003f2e000 */
[C---:B---3--:R-:W-:Y:S01]  /*02f0*/  FSETP.GT.AND P6, PT, R29.reuse, 8.50705917302346158658e+37, PT ;  /* 0x7e8000001d00780b */ /* 0x048fe20003fc4000 */
[----:B------:R-:W-:Y:S01]  /*0300*/  @P5 FMUL R12, R12, 0.25 ;  /* 0x3e8000000c0c5820 */ /* 0x000fe20000400000 */
[----:B------:R-:W-:Y:S01]  /*0310*/  FSETP.GEU.AND P4, PT, R29, 1.175494350822287508e-38, PT ;  /* 0x008000001d00780b */ /* 0x000fe20003f8e000 */
[----:B----4-:R-:W-:Y:S01]  /*0320*/  FADD R27, R16, -R20 ;  /* 0x80000014101b7221 */ /* 0x010fe20000000000 */
[----:B------:R-:W-:Y:S01]  /*0330*/  FADD R7, R7, -R11 ;  /* 0x8000000b07077221 */ /* 0x000fe20000000000 */
[----:B------:R-:W-:Y:S01]  /*0340*/  @!P3 FMUL R12, R12, 16777216 ;  /* 0x4b8000000c0cb820 */ /* 0x000fe20000400000 */
[----:B------:R-:W-:-:S03]  /*0350*/  FADD R6, R6, -R10 ;  /* 0x8000000a06067221 */ /* 0x000fc60000000000 */
[----:B------:R-:W-:Y:S01]  /*0360*/  @P2 FMUL R8, R8, 0.25 ;  /* 0x3e80000008082820 */ /* 0x000fe20000400000 */
[----:B-1----:R-:W-:Y:S01]  /*0370*/  FSETP.GT.AND P0, PT, R9, 8.50705917302346158658e+37, PT ;  /* 0x7e8000000900780b */ /* 0x002fe20003f04000 */
[----:B------:R-:W1:Y:S01]  /*0380*/  MUFU.RCP R16, R12 ;  /* 0x0000000c00107308 */ /* 0x000e620000001000 */
[----:B------:R-:W-:Y:S01]  /*0390*/  FSEL R13, R28, 1, P6 ;  /* 0x3f8000001c0d7808 */ /* 0x000fe20003000000 */
[----:B------:R-:W-:Y:S01]  /*03a0*/  @!P1 FMUL R8, R8, 16777216 ;  /* 0x4b80000008089820 */ /* 0x000fe20000400000 */
[----:B------:R-:W-:Y:S01]  /*03b0*/  FADD R26, R18, -R22 ;  /* 0x80000016121a7221 */ /* 0x000fe20000000000 */
[----:B------:R-:W-:Y:S01]  /*03c0*/  @P6 FMUL R29, R29, 0.25 ;  /* 0x3e8000001d1d6820 */ /* 0x000fe20000400000 */
[----:B------:R-:W-:Y:S01]  /*03d0*/  FSETP.GEU.AND P6, PT, R9, 1.175494350822287508e-38, PT ;  /* 0x008000000900780b */ /* 0x000fe20003fce000 */
[----:B------:R-:W2:Y:S01]  /*03e0*/  LDC.64 R14, c[0x0][0x230] ;  /* 0x00008c00ff0e7b82 */ /* 0x000ea20000000a00 */
[----:B------:R-:W-:Y:S01]  /*03f0*/  FSEL R11, R28, 1, P5 ;  /* 0x3f8000001c0b7808 */ /* 0x000fe20002800000 */
[----:B------:R-:W-:Y:S01]  /*0400*/  @!P4 FMUL R29, R29, 16777216 ;  /* 0x4b8000001d1dc820 */ /* 0x000fe20000400000 */
[----:B------:R-:W3:Y:S03]  /*0410*/  MUFU.RCP R8, R8 ;  /* 0x0000000800087308 */ /* 0x000ee60000001000 */
[----:B------:R-:W-:Y:S01]  /*0420*/  @!P3 FMUL R11, R11, 16777216 ;  /* 0x4b8000000b0bb820 */ /* 0x000fe20000400000 */
[----:B------:R-:W-:-:S04]  /*0430*/  @P0 FMUL R9, R9, 0.25 ;  /* 0x3e80000009090820 */ /* 0x000fc80000400000 */
[----:B------:R4:W5:Y:S01]  /*0440*/  MUFU.RCP R10, R29 ;  /* 0x0000001d000a7308 */ /* 0x0009620000001000 */
[----:B-1----:R-:W-:Y:S01]  /*0450*/  FMUL R16, R16, R11 ;  /* 0x0000000b10107220 */ /* 0x002fe20000400000 */
[----:B------:R-:W-:Y:S01]  /*0460*/  FSEL R11, R28, 1, P2 ;  /* 0x3f8000001c0b7808 */ /* 0x000fe20001000000 */
[----:B------:R-:W-:Y:S01]  /*0470*/  @!P6 FMUL R9, R9, 16777216 ;  /* 0x4b8000000909e820 */ /* 0x000fe20000400000 */
[----:B----4-:R-:W-:Y:S02]  /*0480*/  FADD R29, R19, -R23 ;  /* 0x80000017131d7221 */ /* 0x010fe40000000000 */
[----:B------:R-:W1:Y:S02]  /*0490*/  LDC.64 R18, c[0x0][0x228] ;  /* 0x00008a00ff127b82 */ /* 0x000e640000000a00 */
[----:B------:R-:W4:Y:S01]  /*04a0*/  MUFU.RCP R34, R9 ;  /* 0x0000000900227308 */ /* 0x000f220000001000 */
[----:B------:R-:W-:Y:S01]  /*04b0*/  @!P1 FMUL R11, R11, 16777216 ;  /* 0x4b8000000b0b9820 */ /* 0x000fe20000400000 */
[----:B------:R-:W-:-:S03]  /*04c0*/  @!P4 FMUL R13, R13, 16777216 ;  /* 0x4b8000000d0dc820 */ /* 0x000fc60000400000 */
[----:B---3--:R-:W-:Y:S01]  /*04d0*/  FMUL R31, R8, R11 ;  /* 0x0000000b081f7220 */ /* 0x008fe20000400000 */
[----:B------:R-:W-:Y:S01]  /*04e0*/  FSEL R11, R28, 1, P0 ;  /* 0x3f8000001c0b7808 */ /* 0x000fe20000000000 */
[----:B-----5:R-:W-:-:S04]  /*04f0*/  FMUL R13, R10, R13 ;  /* 0x0000000d0a0d7220 */ /* 0x020fc80000400000 */
[----:B------:R-:W-:Y:S01]  /*0500*/  @!P6 FMUL R11, R11, 16777216 ;  /* 0x4b8000000b0be820 */ /* 0x000fe20000400000 */
[----:B------:R-:W-:Y:S01]  /*0510*/  FMUL R13, R13, R4 ;  /* 0x000000040d0d7220 */ /* 0x000fe20000400000 */
[----:B------:R-:W-:Y:S02]  /*0520*/  FMUL R16, R16, R5 ;  /* 0x0000000510107220 */ /* 0x000fe40000400000 */
[----:B----4-:R-:W-:Y:S01]  /*0530*/  FMUL R34, R34, R11 ;  /* 0x0000000b22227220 */ /* 0x010fe20000400000 */
[----:B--2---:R-:W-:-:S04]  /*0540*/  IMAD.WIDE R10, R32, 0x4, R14 ;  /* 0x00000004200a7825 */ /* 0x004fc800078e020e */
[----:B------:R-:W-:Y:S01]  /*0550*/  FMUL R31, R31, R6 ;  /* 0x000000061f1f7220 */ /* 0x000fe20000400000 */
[----:B-1----:R-:W-:-:S04]  /*0560*/  IMAD.WIDE R4, R32, 0x4, R18 ;  /* 0x0000000420047825 */ /* 0x002fc800078e0212 */
[----:B------:R-:W-:Y:S01]  /*0570*/  FMUL R34, R34, R7 ;  /* 0x0000000722227220 */ /* 0x000fe20000400000 */
[----:B------:R-:W2:Y:S04]  /*0580*/  LDG.E.EL.128 R8, desc[UR6][R10.64] ;  /* 0x000000060a087981 */ /* 0x000ea8000c2e1d00 */
[----:B------:R-:W2:Y:S01]  /*0590*/  LDG.E.EL.128 R4, desc[UR6][R4.64] ;  /* 0x0000000604047981 */ /* 0x000ea2000c2e1d00 */
[----:B------:R-:W-:-:S04]  /*05a0*/  IMAD.WIDE R36, R25, 0x4, R36 ;  /* 0x0000000419247825 */ /* 0x000fc800078e0224 */
[----:B------:R-:W-:Y:S01]  /*05b0*/  FADD R30, R17, -R21 ;  /* 0x80000015111e7221 */ /* 0x000fe20000000000 */
[----:B------:R-:W-:-:S04]  /*05c0*/  IMAD.WIDE R18, R25, 0x4, R18 ;  /* 0x0000000419127825 */ /* 0x000fc800078e0212 */
[----:B------:R-:W-:-:S06]  /*05d0*/  IMAD.WIDE R20, R25, 0x4, R14 ;  /* 0x0000000419147825 */ /* 0x000fcc00078e020e */
[----:B------:R-:W3:Y:S01]  /*05e0*/  LDG.E.EL.128 R20, desc[UR6][R20.64] ;  /* 0x0000000614147981 */ /* 0x000ee2000c2e1d00 */
[----:B--2---:R-:W-:-:S03]  /*05f0*/  FFMA R25, R4, R13, R8 ;  /* 0x0000000d04197223 */ /* 0x004fc60000000008 */
[----:B------:R-:W2:Y:S01]  /*0600*/  LDG.E.EL.128 R12, desc[UR6][R36.64] ;  /* 0x00000006240c7981 */ /* 0x000ea2000c2e1d00 */
[----:B------:R-:W-:Y:S01]  /*0610*/  FFMA R32, R5, R16, R9 ;  /* 0x0000001005207223 */ /* 0x000fe20000000009 */
[----:B------:R-:W-:Y:S01]  /*0620*/  FFMA R34, R7, R34, R11 ;  /* 0x0000002207227223 */ /* 0x000fe2000000000b */
[----:B------:R-:W-:Y:S01]  /*0630*/  FFMA R31, R6, R31, R10 ;  /* 0x0000001f061f7223 */ /* 0x000fe2000000000a */
[----:B------:R-:W3:Y:S01]  /*0640*/  LDG.E.EL.128 R16, desc[UR6][R18.64] ;  /* 0x0000000612107981 */ /* 0x000ee2000c2e1d00 */
[----:B--2---:R-:W-:Y:S01]  /*0650*/  FADD R12, R12, 9.9999997473787516356e-06 ;  /* 0x3727c5ac0c0c7421 */ /* 0x004fe20000000000 */
[----:B------:R-:W-:-:S03]  /*0660*/  FADD R13, R13, 9.9999997473787516356e-06 ;  /* 0x3727c5ac0d0d7421 */ /* 0x000fc60000000000 */
[----:B------:R-:W1:Y:S08]  /*0670*/  MUFU.SQRT R5, R12 ;  /* 0x0000000c00057308 */ /* 0x000e700000002000 */
[----:B------:R-:W2:Y:S01]  /*0680*/  MUFU.SQRT R7, R13 ;  /* 0x0000000d00077308 */ /* 0x000ea20000002000 */
[----:B------:R-:W-:Y:S01]  /*0690*/  FADD R15, R15, 9.9999997473787516356e-06 ;  /* 0x3727c5ac0f0f7421 */ /* 0x000fe20000000000 */
[----:B------:R-:W-:Y:S01]  /*06a0*/  FADD R14, R14, 9.9999997473787516356e-06 ;  /* 0x3727c5ac0e0e7421 */ /* 0x000fe20000000000 */
[----:B-1----:R-:W-:-:S05]  /*06b0*/  FSETP.GT.AND P6, PT, R5, 8.50705917302346158658e+37, PT ;  /* 0x7e8000000500780b */ /* 0x002fca0003fc4000 */
[----:B------:R-:W1:Y:S01]  /*06c0*/  MUFU.SQRT R10, R15 ;  /* 0x0000000f000a7308 */ /* 0x000e620000002000 */
[----:B------:R-:W-:Y:S02]  /*06d0*/  FSETP.GEU.AND P5, PT, R5, 1.175494350822287508e-38, PT ;  /* 0x008000000500780b */ /* 0x000fe40003fae000 */
[----:B--2---:R-:W-:-:S05]  /*06e0*/  FSETP.GT.AND P4, PT, R7, 8.50705917302346158658e+37, PT ;  /* 0x7e8000000700780b */ /* 0x004fca0003f84000 */
[----:B------:R2:W4:Y:S01]  /*06f0*/  MUFU.SQRT R6, R14 ;  /* 0x0000000e00067308 */ /* 0x0005220000002000 */
[----:B------:R-:W-:Y:S01]  /*0700*/  FSETP.GEU.AND P3, PT, R7, 1.175494350822287508e-38, PT ;  /* 0x008000000700780b */ /* 0x000fe20003f6e000 */
[----:B------:R-:W-:Y:S01]  /*0710*/  @P6 FMUL R5, R5, 0.25 ;  /* 0x3e80000005056820 */ /* 0x000fe20000400000 */
[----:B-1----:R-:W-:-:S03]  /*0720*/  FSETP.GT.AND P1, PT, R10, 8.50705917302346158658e+37, PT ;  /* 0x7e8000000a00780b */ /* 0x002fc60003f24000 */
[----:B------:R-:W-:Y:S01]  /*0730*/  @!P5 FMUL R5, R5, 16777216 ;  /* 0x4b8000000505d820 */ /* 0x000fe20000400000 */
[----:B------:R-:W-:Y:S01]  /*0740*/  FSEL R9, R28, 1, P6 ;  /* 0x3f8000001c097808 */ /* 0x000fe20003000000 */
[----:B--2---:R-:W1:Y:S01]  /*0750*/  LDC.64 R14, c[0x0][0x238] ;  /* 0x00008e00ff0e7b82 */ /* 0x004e620000000a00 */
[----:B------:R-:W-:Y:S01]  /*0760*/  @P4 FMUL R7, R7, 0.25 ;  /* 0x3e80000007074820 */ /* 0x000fe20000400000 */
[----:B----4-:R-:W-:-:S04]  /*0770*/  FSETP.GT.AND P2, PT, R6, 8.50705917302346158658e+37, PT ;  /* 0x7e8000000600780b */ /* 0x010fc80003f44000 */
[----:B------:R-:W-:Y:S01]  /*0780*/  @!P3 FMUL R7, R7, 16777216 ;  /* 0x4b8000000707b820 */ /* 0x000fe20000400000 */
[----:B------:R-:W-:Y:S01]  /*0790*/  FSETP.GEU.AND P6, PT, R10, 1.175494350822287508e-38, PT ;  /* 0x008000000a00780b */ /* 0x000fe20003fce000 */
[----:B------:R-:W2:Y:S01]  /*07a0*/  MUFU.RCP R4, R5 ;  /* 0x0000000500047308 */ /* 0x000ea20000001000 */
[----:B------:R-:W-:Y:S01]  /*07b0*/  FSETP.GEU.AND P0, PT, R6, 1.175494350822287508e-38, PT ;  /* 0x008000000600780b */ /* 0x000fe20003f0e000 */
[----:B------:R-:W-:-:S06]  /*07c0*/  @P1 FMUL R10, R10, 0.25 ;  /* 0x3e8000000a0a1820 */ /* 0x000fcc0000400000 */
[----:B------:R-:W4:Y:S01]  /*07d0*/  MUFU.RCP R7, R7 ;  /* 0x0000000700077308 */ /* 0x000f220000001000 */
[----:B------:R-:W-:Y:S01]  /*07e0*/  @P2 FMUL R6, R6, 0.25 ;  /* 0x3e80000006062820 */ /* 0x000fe20000400000 */
[----:B------:R-:W-:Y:S01]  /*07f0*/  @!P5 FMUL R9, R9, 16777216 ;  /* 0x4b8000000909d820 */ /* 0x000fe20000400000 */
[----:B------:R-:W-:Y:S01]  /*0800*/  FSEL R12, R28, 1, P4 ;  /* 0x3f8000001c0c7808 */ /* 0x000fe20002000000 */
[----:B------:R-:W-:Y:S02]  /*0810*/  @!P6 FMUL R10, R10, 16777216 ;  /* 0x4b8000000a0ae820 */ /* 0x000fe40000400000 */
[----:B------:R-:W-:Y:S01]  /*0820*/  @!P0 FMUL R6, R6, 16777216 ;  /* 0x4b80000006068820 */ /* 0x000fe20000400000 */
[----:B--2---:R-:W-:Y:S01]  /*0830*/  FMUL R4, R4, R9 ;  /* 0x0000000904047220 */ /* 0x004fe20000400000 */
[----:B------:R-:W-:Y:S01]  /*0840*/  @!P3 FMUL R12, R12, 16777216 ;  /* 0x4b8000000c0cb820 */ /* 0x000fe20000400000 */
[----:B------:R-:W2:Y:S03]  /*0850*/  MUFU.RCP R8, R10 ;  /* 0x0000000a00087308 */ /* 0x000ea60000001000 */
[----:B----4-:R-:W-:-:S05]  /*0860*/  FMUL R5, R7, R12 ;  /* 0x0000000c07057220 */ /* 0x010fca0000400000 */
[----:B------:R4:W5:Y:S01]  /*0870*/  MUFU.RCP R9, R6 ;  /* 0x0000000600097308 */ /* 0x0009620000001000 */
[C---:B------:R-:W-:Y:S02]  /*0880*/  FSEL R7, R28.reuse, 1, P1 ;  /* 0x3f8000001c077808 */ /* 0x040fe40000800000 */
[----:B------:R-:W-:Y:S01]  /*0890*/  FSEL R12, R28, 1, P2 ;  /* 0x3f8000001c0c7808 */ /* 0x000fe20001000000 */
[----:B-1----:R-:W-:-:S04]  /*08a0*/  IMAD.WIDE R14, R2, 0x4, R14 ;  /* 0x00000004020e7825 */ /* 0x002fc800078e020e */
[----:B------:R-:W-:Y:S01]  /*08b0*/  @!P6 FMUL R7, R7, 16777216 ;  /* 0x4b8000000707e820 */ /* 0x000fe20000400000 */
[----:B------:R-:W-:Y:S01]  /*08c0*/  @!P0 FMUL R12, R12, 16777216 ;  /* 0x4b8000000c0c8820 */ /* 0x000fe20000400000 */
[----:B------:R-:W-:Y:S02]  /*08d0*/  FMUL R13, R4, R27 ;  /* 0x0000001b040d7220 */ /* 0x000fe40000400000 */
[----:B--2---:R-:W-:Y:S01]  /*08e0*/  FMUL R8, R8, R7 ;  /* 0x0000000708087220 */ /* 0x004fe20000400000 */
[----:B------:R-:W-:Y:S02]  /*08f0*/  FMUL R30, R5, R30 ;  /* 0x0000001e051e7220 */ /* 0x000fe40000400000 */
[----:B----4-:R-:W2:Y:S01]  /*0900*/  LDG.E.128 R4, desc[UR6][R14.64] ;  /* 0x000000060e047981 */ /* 0x010ea2000c1e1d00 */
[----:B-----5:R-:W-:Y:S01]  /*0910*/  FMUL R9, R9, R12 ;  /* 0x0000000c09097220 */ /* 0x020fe20000400000 */
[----:B------:R-:W-:-:S03]  /*0920*/  FMUL R12, R8, R29 ;  /* 0x0000001d080c7220 */ /* 0x000fc60000400000 */
[----:B------:R-:W-:Y:S02]  /*0930*/  FMUL R27, R9, R26 ;  /* 0x0000001a091b7220 */ /* 0x000fe40000400000 */
[----:B------:R-:W4:Y:S01]  /*0940*/  LDG.E.128 R8, desc[UR6][R14.64+0x10] ;  /* 0x000010060e087981 */ /* 0x000f22000c1e1d00 */
[----:B---3--:R-:W-:Y:S01]  /*0950*/  FFMA R13, R16, R13, R20 ;  /* 0x0000000d100d7223 */ /* 0x008fe20000000014 */
[----:B------:R-:W-:Y:S01]  /*0960*/  FFMA R30, R17, R30, R21 ;  /* 0x0000001e111e7223 */ /* 0x000fe20000000015 */
[----:B------:R-:W-:Y:S01]  /*0970*/  FFMA R27, R18, R27, R22 ;  /* 0x0000001b121b7223 */ /* 0x000fe20000000016 */
[----:B------:R-:W-:Y:S01]  /*0980*/  FFMA R12, R19, R12, R23 ;  /* 0x0000000c130c7223 */ /* 0x000fe20000000017 */
[----:B0-----:R-:W-:Y:S01]  /*0990*/  UPRMT UR4, UR5, 0x654, UR4 ;  /* 0x0000065405047896 */ /* 0x001fe20008000004 */
[----:B------:R-:W0:Y:S05]  /*09a0*/  LDC.64 R20, c[0x0][0x240] ;  /* 0x00009000ff147b82 */ /* 0x000e2a0000000a00 */
[----:B------:R-:W-:-:S02]  /*09b0*/  LEA R3, R3, UR4, 0x2 ;  /* 0x0000000403037c11 */ /* 0x000fc4000f8e10ff */
[----:B------:R-:W-:-:S04]  /*09c0*/  SHF.L.U32 R23, R0, 0x2, RZ ;  /* 0x0000000200177819 */ /* 0x000fc800000006ff */
[----:B------:R-:W-:-:S04]  /*09d0*/  LOP3.LUT R23, R23, 0x1fc, RZ, 0xc0, !PT ;  /* 0x000001fc17177812 */ /* 0x000fc800078ec0ff */
[----:B------:R-:W-:Y:S01]  /*09e0*/  LEA R0, R23, UR4, 0x2 ;  /* 0x0000000417007c11 */ /* 0x000fe2000f8e10ff */
[----:B------:R-:W-:Y:S01]  /*09f0*/  ULDC.64 UR4, c[0x0][0x240] ;  /* 0x0000900000047ab9 */ /* 0x000fe20000000a00 */
[----:B------:R-:W-:Y:S02]  /*0a00*/  LOP3.LUT R23, R24, R23, RZ, 0xfc, !PT ;  /* 0x0000001718177212 */ /* 0x000fe400078efcff */
[----:B------:R-:W-:-:S03]  /*0a10*/  SHF.R.S32.HI R24, RZ, 0x1f, R24 ;  /* 0x0000001fff187819 */ /* 0x000fc60000011418 */
[----:B0-----:R-:W-:Y:S01]  /*0a20*/  IMAD.WIDE R20, R23, 0x4, R20 ;  /* 0x0000000417147825 */ /* 0x001fe200078e0214 */
[----:B--2---:R-:W-:-:S03]  /*0a30*/  FSETP.GEU.AND P6, PT, R34, -R7, PT ;  /* 0x800000072200720b */ /* 0x004fc60003fce000 */
[----:B------:R-:W-:Y:S01]  /*0a40*/  FADD R7, R7, R34 ;  /* 0x0000002207077221 */ /* 0x000fe20000000000 */
[----:B------:R-:W-:Y:S01]  /*0a50*/  FSETP.GEU.AND P5, PT, R31, -R6, PT ;  /* 0x800000061f00720b */ /* 0x000fe20003fae000 */
[----:B------:R-:W-:Y:S01]  /*0a60*/  FADD R6, R6, R31 ;  /* 0x0000001f06067221 */ /* 0x000fe20000000000 */
[----:B------:R-:W-:Y:S01]  /*0a70*/  FSETP.GEU.AND P4, PT, R32, -R5, PT ;  /* 0x800000052000720b */ /* 0x000fe20003f8e000 */
[----:B------:R-:W-:Y:S01]  /*0a80*/  FADD R5, R5, R32 ;  /* 0x0000002005057221 */ /* 0x000fe20000000000 */
[----:B------:R-:W-:Y:S01]  /*0a90*/  FSETP.GEU.AND P3, PT, R25, -R4, PT ;  /* 0x800000041900720b */ /* 0x000fe20003f6e000 */
[----:B------:R-:W-:Y:S01]  /*0aa0*/  FADD R4, R4, R25 ;  /* 0x0000001904047221 */ /* 0x000fe20000000000 */
[----:B----4-:R-:W-:Y:S01]  /*0ab0*/  FADD R19, R11, R12 ;  /* 0x0000000c0b137221 */ /* 0x010fe20000000000 */
[----:B------:R-:W-:Y:S01]  /*0ac0*/  FADD R18, R10, R27 ;  /* 0x0000001b0a127221 */ /* 0x000fe20000000000 */
[----:B------:R-:W-:Y:S01]  /*0ad0*/  FADD R17, R9, R30 ;  /* 0x0000001e09117221 */ /* 0x000fe20000000000 */
[----:B------:R-:W-:Y:S01]  /*0ae0*/  FSEL R7, R7, RZ, P6 ;  /* 0x000000ff07077208 */ /* 0x000fe20003000000 */
[----:B------:R-:W-:Y:S01]  /*0af0*/  FADD R16, R8, R13 ;  /* 0x0000000d08107221 */ /* 0x000fe20000000000 */
[----:B------:R-:W-:-:S02]  /*0b00*/  FSETP.GEU.AND P2, PT, R12, -R11, PT ;  /* 0x8000000b0c00720b */ /* 0x000fc40003f4e000 */
[----:B------:R-:W-:Y:S02]  /*0b10*/  FSETP.GEU.AND P1, PT, R27, -R10, PT ;  /* 0x8000000a1b00720b */ /* 0x000fe40003f2e000 */
[----:B------:R-:W-:Y:S02]  /*0b20*/  FSETP.GEU.AND P0, PT, R30, -R9, PT ;  /* 0x800000091e00720b */ /* 0x000fe40003f0e000 */
[----:B------:R-:W-:Y:S02]  /*0b30*/  FSETP.GEU.AND P6, PT, R13, -R8, PT ;  /* 0x800000080d00720b */ /* 0x000fe40003fce000 */
[----:B------:R-:W-:Y:S02]  /*0b40*/  FSEL R6, R6, RZ, P5 ;  /* 0x000000ff06067208 */ /* 0x000fe40002800000 */
[----:B------:R-:W-:Y:S02]  /*0b50*/  FSEL R5, R5, RZ, P4 ;  /* 0x000000ff05057208 */ /* 0x000fe40002000000 */
[----:B------:R-:W-:-:S02]  /*0b60*/  FSEL R4, R4, RZ, P3 ;  /* 0x000000ff04047208 */ /* 0x000fc40001800000 */
[----:B------:R-:W-:Y:S02]  /*0b70*/  FSEL R19, R19, RZ, P2 ;  /* 0x000000ff13137208 */ /* 0x000fe40001000000 */
[----:B------:R-:W-:Y:S02]  /*0b80*/  FSEL R18, R18, RZ, P1 ;  /* 0x000000ff12127208 */ /* 0x000fe40000800000 */
[----:B------:R-:W-:Y:S02]  /*0b90*/  FSEL R17, R17, RZ, P0 ;  /* 0x000000ff11117208 */ /* 0x000fe40000000000 */
[----:B------:R-:W-:Y:S01]  /*0ba0*/  FSEL R16, R16, RZ, P6 ;  /* 0x000000ff10107208 */ /* 0x000fe20003000000 */
[----:B------:R0:W-:Y:S04]  /*0bb0*/  STS.128 [R3], R4 ;  /* 0x0000000403007388 */ /* 0x0001e80000000c00 */
[----:B------:R1:W-:Y:S01]  /*0bc0*/  STS.128 [R3+0x10], R16 ;  /* 0x0000101003007388 */ /* 0x0003e20000000c00 */
[----:B------:R-:W-:Y:S01]  /*0bd0*/  BAR.SYNC.DEFER_BLOCKING 0x0 ;  /* 0x0000000000007b1d */ /* 0x000fe20000010000 */
[----:B------:R-:W-:-:S02]  /*0be0*/  FSETP.GTU.AND P2, PT, R6, RZ, PT ;  /* 0x000000ff0600720b */ /* 0x000fc40003f4c000 */
[----:B------:R-:W-:-:S03]  /*0bf0*/  FSETP.GTU.AND P3, PT, R7, RZ, PT ;  /* 0x000000ff0700720b */ /* 0x000fc60003f6c000 */
[----:B------:R-:W2:Y:S04]  /*0c00*/  LDS.128 R12, [R0] ;  /* 0x00000000000c7984 */ /* 0x000ea80000000c00 */
[----:B------:R3:W4:Y:S01]  /*0c10*/  LDS.128 R8, [R0+0x800] ;  /* 0x0008000000087984 */ /* 0x0007220000000c00 */
[----:B------:R-:W-:Y:S02]  /*0c20*/  FSETP.GTU.AND P0, PT, R4, RZ, PT ;  /* 0x000000ff0400720b */ /* 0x000fe40003f0c000 */
[----:B------:R-:W-:Y:S02]  /*0c30*/  FSETP.GTU.AND P1, PT, R5, RZ, PT ;  /* 0x000000ff0500720b */ /* 0x000fe40003f2c000 */
[----:B0-----:R-:W-:Y:S02]  /*0c40*/  SEL R4, RZ, 0x1, P3 ;  /* 0x00000001ff047807 */ /* 0x001fe40001800000 */
[----:B-1----:R-:W-:-:S02]  /*0c50*/  SEL R3, RZ, 0x1, P2 ;  /* 0x00000001ff037807 */ /* 0x002fc40001000000 */
[----:B------:R-:W-:Y:S02]  /*0c60*/  FSETP.GTU.AND P4, PT, R18, RZ, PT ;  /* 0x000000ff1200720b */ /* 0x000fe40003f8c000 */
[----:B------:R-:W-:Y:S02]  /*0c70*/  FSETP.GTU.AND P2, PT, R19, RZ, PT ;  /* 0x000000ff1300720b */ /* 0x000fe40003f4c000 */
[----:B------:R-:W-:Y:S02]  /*0c80*/  SEL R5, RZ, 0x1, P1 ;  /* 0x00000001ff057807 */ /* 0x000fe40000800000 */
[----:B------:R-:W-:Y:S02]  /*0c90*/  SEL R6, RZ, 0x1, P0 ;  /* 0x00000001ff067807 */ /* 0x000fe40000000000 */
[----:B------:R-:W-:Y:S02]  /*0ca0*/  FSETP.GTU.AND P0, PT, R16, RZ, PT ;  /* 0x000000ff1000720b */ /* 0x000fe40003f0c000 */
[----:B------:R-:W-:-:S02]  /*0cb0*/  FSETP.GTU.AND P1, PT, R17, RZ, PT ;  /* 0x000000ff1100720b */ /* 0x000fc40003f2c000 */
[----:B---3--:R-:W-:Y:S02]  /*0cc0*/  PRMT R0, R3, 0x3340, R4 ;  /* 0x0000334003007816 */ /* 0x008fe40000000004 */
[----:B------:R-:W-:Y:S02]  /*0cd0*/  SEL R4, RZ, 0x1, P2 ;  /* 0x00000001ff047807 */ /* 0x000fe40001000000 */
[----:B------:R-:W-:Y:S02]  /*0ce0*/  SEL R7, RZ, 0x1, P4 ;  /* 0x00000001ff077807 */ /* 0x000fe40002000000 */
[----:B------:R-:W-:Y:S02]  /*0cf0*/  PRMT R3, R6, 0x3340, R5 ;  /* 0x0000334006037816 */ /* 0x000fe40000000005 */
[----:B------:R-:W-:Y:S02]  /*0d00*/  SEL R5, RZ, 0x1, P1 ;  /* 0x00000001ff057807 */ /* 0x000fe40000800000 */
[----:B------:R-:W-:-:S02]  /*0d10*/  SEL R18, RZ, 0x1, P0 ;  /* 0x00000001ff127807 */ /* 0x000fc40000000000 */
[----:B------:R-:W-:Y:S02]  /*0d20*/  PRMT R16, R7, 0x3340, R4 ;  /* 0x0000334007107816 */ /* 0x000fe40000000004 */
[----:B------:R-:W-:Y:S02]  /*0d30*/  IADD3 R6, P1, R2, UR8, RZ ;  /* 0x0000000802067c10 */ /* 0x000fe4000ff3e0ff */
[C---:B------:R-:W-:Y:S02]  /*0d40*/  LEA R4, P0, R23.reuse, UR4, 0x2 ;  /* 0x0000000417047c11 */ /* 0x040fe4000f8010ff */
[----:B------:R-:W-:Y:S02]  /*0d50*/  PRMT R17, R18, 0x3340, R5 ;  /* 0x0000334012117816 */ /* 0x000fe40000000005 */
[----:B------:R-:W-:Y:S02]  /*0d60*/  LEA.HI.X.SX32 R7, R2, UR9, 0x1, P1 ;  /* 0x0000000902077c11 */ /* 0x000fe400088f0eff */
[----:B------:R-:W-:-:S02]  /*0d70*/  LEA.HI.X R5, R23, UR5, R24, 0x2, P0 ;  /* 0x0000000517057c11 */ /* 0x000fc400080f1418 */
[----:B------:R-:W-:Y:S02]  /*0d80*/  PRMT R2, R3, 0x5410, R0 ;  /* 0x0000541003027816 */ /* 0x000fe40000000000 */
[----:B------:R-:W-:Y:S01]  /*0d90*/  PRMT R3, R17, 0x5410, R16 ;  /* 0x0000541011037816 */ /* 0x000fe20000000010 */
[----:B--2---:R-:W-:Y:S04]  /*0da0*/  STG.E.128 desc[UR6][R20.64], R12 ;  /* 0x0000000c14007986 */ /* 0x004fe8000c101d06 */
[----:B----4-:R-:W-:Y:S04]  /*0db0*/  STG.E.128 desc[UR6][R4.64+0x800], R8 ;  /* 0x0008000804007986 */ /* 0x010fe8000c101d06 */
[----:B------:R-:W-:Y:S01]  /*0dc0*/  STG.E.64 desc[UR6][R6.64], R2 ;  /* 0x0000000206007986 */ /* 0x000fe2000c101b06 */
[----:B------:R-:W-:Y:S05]  /*0dd0*/  EXIT ;  /* 0x000000000000794d */ /* 0x000fea0003800000 */
.L_x_0:
[----:B------:R-:W-:-:S00]  /*0de0*/  BRA `(.L_x_0) ;  /* 0xfffffffc00fc7947 */ /* 0x000fc0000383ffff */
[----:B------:R-:W-:-:S00]  /*0df0*/  NOP ;  /* 0x0000000000007918 */ /* 0x000fc00000000000 */
        /* <DEDUP_REMOVED lines=8> */
.L_x_1:


//--------------------- .nv.global.init           --------------------------
	.section	.nv.global.init,"aw",@progbits
.nv.global.init:
	.type		_$_str,@object
	.size		_$_str,(_$_str_$_2 - _$_str)
_$_str:
        /*0000*/ 	.byte	0x5f, 0x5f, 0x43, 0x55, 0x44, 0x41, 0x5f, 0x46, 0x54, 0x5a, 0x00
	.type		_$_str_$_2,@object
	.size		_$_str_$_2,(.L_1 - _$_str_$_2)
_$_str_$_2:
        /*000b*/ 	.byte	0x5f, 0x5f, 0x43, 0x55, 0x44, 0x41, 0x5f, 0x50, 0x52, 0x45, 0x43, 0x5f, 0x53, 0x51, 0x52, 0x54
        /*001b*/ 	.byte	0x00
.L_1:


//--------------------- .nv.shared.triton_poi_fused__native_batch_norm_legit_no_training_add_relu_threshold_backward_20 --------------------------
	.section	.nv.shared.triton_poi_fused__native_batch_norm_legit_no_training_add_relu_threshold_backward_20,"aw",@nobits
	.sectionflags	@""
	.align	16
	.zero		1024


//--------------------- .nv.constant0.triton_poi_fused__native_batch_norm_legit_no_training_add_relu_threshold_backward_20 --------------------------
	.section	.nv.constant0.triton_poi_fused__native_batch_norm_legit_no_training_add_relu_threshold_backward_20,"a",@progbits
	.sectionflags	@""
	.align	4
.nv.constant0.triton_poi_fused__native_batch_norm_legit_no_training_add_relu_threshold_backward_20:
	.zero		596
